	.headerflags	@"EF_CUDA_TEXMODE_UNIFIED EF_CUDA_64BIT_ADDRESS EF_CUDA_ACCELERATORS EF_CUDA_SM90 EF_CUDA_VIRTUAL_SM(EF_CUDA_SM90)"
	.elftype	@"ET_EXEC"


//--------------------- .nv.info                  --------------------------
	.section	.nv.info,"",@"SHT_CUDA_INFO"
	.align	4


	//----- nvinfo : EIATTR_REGCOUNT
	.align		4
        /*0000*/ 	.byte	0x04, 0x2f
        /*0002*/ 	.short	(.L_1 - .L_0)
	.align		4
.L_0:
        /*0004*/ 	.word	index@(triton_per_fused_mv_10)
        /*0008*/ 	.word	0x00000010


	//----- nvinfo : EIATTR_MIN_STACK_SIZE
	.align		4
.L_1:
        /*000c*/ 	.byte	0x04, 0x12
        /*000e*/ 	.short	(.L_3 - .L_2)
	.align		4
.L_2:
        /*0010*/ 	.word	index@(triton_per_fused_mv_10)
        /*0014*/ 	.word	0x00000000


	//----- nvinfo : EIATTR_FRAME_SIZE
	.align		4
.L_3:
        /*0018*/ 	.byte	0x04, 0x11
        /*001a*/ 	.short	(.L_5 - .L_4)
	.align		4
.L_4:
        /*001c*/ 	.word	index@(triton_per_fused_mv_10)
        /*0020*/ 	.word	0x00000000


	//----- nvinfo : EIATTR_MIN_STACK_SIZE
	.align		4
.L_5:
        /*0024*/ 	.byte	0x04, 0x12
        /*0026*/ 	.short	(.L_7 - .L_6)
	.align		4
.L_6:
        /*0028*/ 	.word	index@(triton_per_fused_mv_10)
        /*002c*/ 	.word	0x00000000
.L_7:


//--------------------- .nv.info.triton_per_fused_mv_10 --------------------------
	.section	.nv.info.triton_per_fused_mv_10,"",@"SHT_CUDA_INFO"
	.sectionflags	@""
	.align	4


	//----- nvinfo : EIATTR_CUDA_API_VERSION
	.align		4
        /*0000*/ 	.byte	0x04, 0x37
        /*0002*/ 	.short	(.L_9 - .L_8)
.L_8:
        /*0004*/ 	.word	0x0000007c


	//----- nvinfo : EIATTR_KPARAM_INFO
	.align		4
.L_9:
        /*0008*/ 	.byte	0x04, 0x17
        /*000a*/ 	.short	(.L_11 - .L_10)
.L_10:
        /*000c*/ 	.word	0x00000000
        /*0010*/ 	.short	0x0004
        /*0012*/ 	.short	0x001c
        /*0014*/ 	.byte	0x00, 0xf0, 0x11, 0x00


	//----- nvinfo : EIATTR_KPARAM_INFO
	.align		4
.L_11:
        /*0018*/ 	.byte	0x04, 0x17
        /*001a*/ 	.short	(.L_13 - .L_12)
.L_12:
        /*001c*/ 	.word	0x00000000
        /*0020*/ 	.short	0x0003
        /*0022*/ 	.short	0x0018
        /*0024*/ 	.byte	0x00, 0xf0, 0x11, 0x00


	//----- nvinfo : EIATTR_KPARAM_INFO
	.align		4
.L_13:
        /*0028*/ 	.byte	0x04, 0x17
        /*002a*/ 	.short	(.L_15 - .L_14)
.L_14:
        /*002c*/ 	.word	0x00000000
        /*0030*/ 	.short	0x0002
        /*0032*/ 	.short	0x0010
        /*0034*/ 	.byte	0x00, 0xf4, 0x21, 0x00


	//----- nvinfo : EIATTR_KPARAM_INFO
	.align		4
.L_15:
        /*0038*/ 	.byte	0x04, 0x17
        /*003a*/ 	.short	(.L_17 - .L_16)
.L_16:
        /*003c*/ 	.word	0x00000000
        /*0040*/ 	.short	0x0001
        /*0042*/ 	.short	0x0008
        /*0044*/ 	.byte	0x00, 0xf4, 0x21, 0x00


	//----- nvinfo : EIATTR_KPARAM_INFO
	.align		4
.L_17:
        /*0048*/ 	.byte	0x04, 0x17
        /*004a*/ 	.short	(.L_19 - .L_18)
.L_18:
        /*004c*/ 	.word	0x00000000
        /*0050*/ 	.short	0x0000
        /*0052*/ 	.short	0x0000
        /*0054*/ 	.byte	0x00, 0xf4, 0x21, 0x00


	//----- nvinfo : EIATTR_SPARSE_MMA_MASK
	.align		4
.L_19:
        /*0058*/ 	.byte	0x03, 0x50
        /*005a*/ 	.short	0x0000


	//----- nvinfo : EIATTR_MAXREG_COUNT
	.align		4
        /*005c*/ 	.byte	0x03, 0x1b
        /*005e*/ 	.short	0x00ff


	//----- nvinfo : EIATTR_COOP_GROUP_MASK_REGIDS
	.align		4
        /*0060*/ 	.byte	0x04, 0x29
        /*0062*/ 	.short	(.L_21 - .L_20)


	//   ....[0]....
.L_20:
        /*0064*/ 	.word	0xffffffff


	//   ....[1]....
        /*0068*/ 	.word	0xffffffff


	//   ....[2]....
        /*006c*/ 	.word	0xffffffff


	//   ....[3]....
        /*0070*/ 	.word	0xffffffff


	//   ....[4]....
        /*0074*/ 	.word	0xffffffff


	//   ....[5]....
        /*0078*/ 	.word	0xffffffff


	//   ....[6]....
        /*007c*/ 	.word	0xffffffff


	//   ....[7]....
        /*0080*/ 	.word	0xffffffff


	//----- nvinfo : EIATTR_COOP_GROUP_INSTR_OFFSETS
	.align		4
.L_21:
        /*0084*/ 	.byte	0x04, 0x28
        /*0086*/ 	.short	(.L_23 - .L_22)


	//   ....[0]....
.L_22:
        /*0088*/ 	.word	0x00000160


	//   ....[1]....
        /*008c*/ 	.word	0x00000190


	//   ....[2]....
        /*0090*/ 	.word	0x000001c0


	//   ....[3]....
        /*0094*/ 	.word	0x000001e0


	//   ....[4]....
        /*0098*/ 	.word	0x00000200


	//   ....[5]....
        /*009c*/ 	.word	0x00000270


	//   ....[6]....
        /*00a0*/ 	.word	0x00000290


	//   ....[7]....
        /*00a4*/ 	.word	0x000002c0


	//----- nvinfo : EIATTR_EXIT_INSTR_OFFSETS
	.align		4
.L_23:
        /*00a8*/ 	.byte	0x04, 0x1c
        /*00aa*/ 	.short	(.L_25 - .L_24)


	//   ....[0]....
.L_24:
        /*00ac*/ 	.word	0x00000340


	//   ....[1]....
        /*00b0*/ 	.word	0x00000360


	//----- nvinfo : EIATTR_REQNTID
	.align		4
.L_25:
        /*00b4*/ 	.byte	0x04, 0x10
        /*00b6*/ 	.short	(.L_27 - .L_26)
.L_26:
        /*00b8*/ 	.word	0x00000100
        /*00bc*/ 	.word	0x00000001
        /*00c0*/ 	.word	0x00000001


	//----- nvinfo : EIATTR_CBANK_PARAM_SIZE
	.align		4
.L_27:
        /*00c4*/ 	.byte	0x03, 0x19
        /*00c6*/ 	.short	0x0020


	//----- nvinfo : EIATTR_PARAM_CBANK
	.align		4
        /*00c8*/ 	.byte	0x04, 0x0a
        /*00ca*/ 	.short	(.L_29 - .L_28)
	.align		4
.L_28:
        /*00cc*/ 	.word	index@(.nv.constant0.triton_per_fused_mv_10)
        /*00d0*/ 	.short	0x0210
        /*00d2*/ 	.short	0x0020


	//----- nvinfo : EIATTR_SW_WAR
	.align		4
.L_29:
        /*00d4*/ 	.byte	0x04, 0x36
        /*00d6*/ 	.short	(.L_31 - .L_30)
.L_30:
        /*00d8*/ 	.word	0x00000008
.L_31:


//--------------------- .nv.callgraph             --------------------------
	.section	.nv.callgraph,"",@"SHT_CUDA_CALLGRAPH"
	.align	4
	.sectionentsize	8
	.align		4
        /*0000*/ 	.word	0x00000000
	.align		4
        /*0004*/ 	.word	0xffffffff
	.align		4
        /*0008*/ 	.word	0x00000000
	.align		4
        /*000c*/ 	.word	0xfffffffe
	.align		4
        /*0010*/ 	.word	0x00000000
	.align		4
        /*0014*/ 	.word	0xfffffffd
	.align		4
        /*0018*/ 	.word	0x00000000
	.align		4
        /*001c*/ 	.word	0xfffffffc


//--------------------- .text.triton_per_fused_mv_10 --------------------------
	.section	.text.triton_per_fused_mv_10,"ax",@progbits
	.sectionflags	@"SHF_BARRIERS=1"
	.align	128
        .global         triton_per_fused_mv_10
        .type           triton_per_fused_mv_10,@function
        .size           triton_per_fused_mv_10,(.L_x_1 - triton_per_fused_mv_10)
        .other          triton_per_fused_mv_10,@"STO_CUDA_ENTRY STV_DEFAULT"
triton_per_fused_mv_10:
.text.triton_per_fused_mv_10:
[----:B------:R-:W0:Y:S02]  /*0000*/  LDC R1, c[0x0][0x28] ;  /* 0x00000a00ff017b82 */ /* 0x000e240000000800 */
[----:B------:R-:W1:Y:S01]  /*0010*/  S2R R12, SR_TID.X ;  /* 0x00000000000c7919 */ /* 0x000e620000002100 */
[----:B------:R-:W2:Y:S01]  /*0020*/  LDC.64 R4, c[0x0][0x218] ;  /* 0x00008600ff047b82 */ /* 0x000ea20000000a00 */
[----:B------:R-:W-:Y:S01]  /*0030*/  ULDC.64 UR6, c[0x0][0x208] ;  /* 0x0000820000067ab9 */ /* 0x000fe20000000a00 */
[----:B------:R-:W3:Y:S06]  /*0040*/  S2R R0, SR_CTAID.X ;  /* 0x0000000000007919 */ /* 0x000eec0000002500 */
[----:B------:R-:W4:Y:S01]  /*0050*/  LDC.64 R8, c[0x0][0x210] ;  /* 0x00008400ff087b82 */ /* 0x000f220000000a00 */
[----:B-1----:R-:W-:-:S04]  /*0060*/  SHF.L.U32 R2, R12, 0x2, RZ ;  /* 0x000000020c027819 */ /* 0x002fc800000006ff */
[----:B------:R-:W-:-:S04]  /*0070*/  LOP3.LUT R7, R2, 0x3fc, RZ, 0xc0, !PT ;  /* 0x000003fc02077812 */ /* 0x000fc800078ec0ff */
[----:B---3--:R-:W-:Y:S01]  /*0080*/  LEA R11, R0, R7, 0xa ;  /* 0x00000007000b7211 */ /* 0x008fe200078e50ff */
[----:B--2---:R-:W-:-:S04]  /*0090*/  IMAD.WIDE.U32 R4, R7, 0x4, R4 ;  /* 0x0000000407047825 */ /* 0x004fc800078e0004 */
[----:B----4-:R-:W-:Y:S02]  /*00a0*/  IMAD.WIDE R8, R11, 0x4, R8 ;  /* 0x000000040b087825 */ /* 0x010fe400078e0208 */
[----:B------:R-:W2:Y:S04]  /*00b0*/  LDG.E.EL.128 R4, desc[UR6][R4.64] ;  /* 0x0000000604047981 */ /* 0x000ea8000c2e1d00 */
[----:B------:R-:W2:Y:S01]  /*00c0*/  LDG.E.128 R8, desc[UR6][R8.64] ;  /* 0x0000000608087981 */ /* 0x000ea2000c1e1d00 */
[----:B------:R-:W1:Y:S01]  /*00d0*/  S2UR UR5, SR_CgaCtaId ;  /* 0x00000000000579c3 */ /* 0x000e620000008800 */
[C---:B------:R-:W-:Y:S01]  /*00e0*/  LOP3.LUT P0, RZ, R12.reuse, 0x1f, RZ, 0xc0, !PT ;  /* 0x0000001f0cff7812 */ /* 0x040fe2000780c0ff */
[----:B------:R-:W-:Y:S01]  /*00f0*/  UMOV UR4, 0x400 ;  /* 0x0000040000047882 */ /* 0x000fe20000000000 */
[----:B------:R-:W-:Y:S01]  /*0100*/  ISETP.GE.AND P1, PT, R12, 0x8, PT ;  /* 0x000000080c00780c */ /* 0x000fe20003f26270 */
[----:B-1----:R-:W-:Y:S01]  /*0110*/  UPRMT UR4, UR5, 0x654, UR4 ;  /* 0x0000065405047896 */ /* 0x002fe20008000004 */
[----:B--2---:R-:W-:-:S04]  /*0120*/  FMUL R13, R9, R5 ;  /* 0x00000005090d7220 */ /* 0x004fc80000400000 */
[----:B------:R-:W-:-:S04]  /*0130*/  FFMA R13, R8, R4, R13 ;  /* 0x00000004080d7223 */ /* 0x000fc8000000000d */
[----:B------:R-:W-:-:S04]  /*0140*/  FFMA R6, R10, R6, R13 ;  /* 0x000000060a067223 */ /* 0x000fc8000000000d */
[----:B------:R-:W-:-:S05]  /*0150*/  FFMA R6, R11, R7, R6 ;  /* 0x000000070b067223 */ /* 0x000fca0000000006 */
[----:B------:R-:W1:Y:S02]  /*0160*/  SHFL.BFLY PT, R7, R6, 0x10, 0x1f ;  /* 0x0e001f0006077f89 */ /* 0x000e6400000e0000 */
[----:B-1----:R-:W-:Y:S01]  /*0170*/  FADD R7, R6, R7 ;  /* 0x0000000706077221 */ /* 0x002fe20000000000 */
[----:B------:R-:W-:-:S04]  /*0180*/  SHF.R.U32.HI R6, RZ, 0x3, R12 ;  /* 0x00000003ff067819 */ /* 0x000fc8000001160c */
[----:B------:R-:W1:Y:S01]  /*0190*/  SHFL.BFLY PT, R10, R7, 0x8, 0x1f ;  /* 0x0d001f00070a7f89 */ /* 0x000e6200000e0000 */
[----:B------:R-:W-:Y:S01]  /*01a0*/  LOP3.LUT R6, R6, 0x1c, RZ, 0xc0, !PT ;  /* 0x0000001c06067812 */ /* 0x000fe200078ec0ff */
[----:B-1----:R-:W-:-:S05]  /*01b0*/  FADD R10, R7, R10 ;  /* 0x0000000a070a7221 */ /* 0x002fca0000000000 */
[----:B------:R-:W1:Y:S02]  /*01c0*/  SHFL.BFLY PT, R11, R10, 0x4, 0x1f ;  /* 0x0c801f000a0b7f89 */ /* 0x000e6400000e0000 */
[----:B-1----:R-:W-:-:S05]  /*01d0*/  FADD R11, R10, R11 ;  /* 0x0000000b0a0b7221 */ /* 0x002fca0000000000 */
[----:B------:R-:W1:Y:S02]  /*01e0*/  SHFL.BFLY PT, R4, R11, 0x2, 0x1f ;  /* 0x0c401f000b047f89 */ /* 0x000e6400000e0000 */
[----:B-1----:R-:W-:-:S05]  /*01f0*/  FADD R4, R11, R4 ;  /* 0x000000040b047221 */ /* 0x002fca0000000000 */
[----:B------:R-:W1:Y:S02]  /*0200*/  SHFL.BFLY PT, R5, R4, 0x1, 0x1f ;  /* 0x0c201f0004057f89 */ /* 0x000e6400000e0000 */
[----:B-1----:R-:W-:-:S05]  /*0210*/  FADD R5, R4, R5 ;  /* 0x0000000504057221 */ /* 0x002fca0000000000 */
[----:B------:R-:W-:Y:S01]  /*0220*/  @!P0 STS [R6+UR4], R5 ;  /* 0x0000000506008988 */ /* 0x000fe20008000804 */
[----:B------:R-:W-:Y:S01]  /*0230*/  BAR.SYNC.DEFER_BLOCKING 0x0 ;  /* 0x0000000000007b1d */ /* 0x000fe20000010000 */
[----:B------:R-:W-:-:S04]  /*0240*/  LOP3.LUT P0, RZ, R12, 0x7, RZ, 0xc0, !PT ;  /* 0x000000070cff7812 */ /* 0x000fc8000780c0ff */
[----:B------:R-:W-:Y:S01]  /*0250*/  ISETP.LT.AND P0, PT, R12, 0x8, !P0 ;  /* 0x000000080c00780c */ /* 0x000fe20004701270 */
[----:B------:R-:W1:Y:S04]  /*0260*/  @!P1 LDS R3, [R2+UR4] ;  /* 0x0000000402039984 */ /* 0x000e680008000800 */
[----:B-1----:R-:W1:Y:S02]  /*0270*/  SHFL.BFLY PT, R4, R3, 0x4, 0x1f ;  /* 0x0c801f0003047f89 */ /* 0x002e6400000e0000 */
[----:B-1----:R-:W-:-:S05]  /*0280*/  FADD R7, R3, R4 ;  /* 0x0000000403077221 */ /* 0x002fca0000000000 */
[----:B------:R-:W1:Y:S02]  /*0290*/  SHFL.BFLY PT, R4, R7, 0x2, 0x1f ;  /* 0x0c401f0007047f89 */ /* 0x000e6400000e0000 */
[----:B-1----:R-:W-:Y:S02]  /*02a0*/  FADD R8, R7, R4 ;  /* 0x0000000407087221 */ /* 0x002fe40000000000 */
[----:B------:R-:W1:Y:S03]  /*02b0*/  LDC.64 R4, c[0x0][0x220] ;  /* 0x00008800ff047b82 */ /* 0x000e660000000a00 */
[----:B------:R-:W2:Y:S01]  /*02c0*/  SHFL.BFLY PT, R9, R8, 0x1, 0x1f ;  /* 0x0c201f0008097f89 */ /* 0x000ea200000e0000 */
[----:B-1----:R-:W-:-:S04]  /*02d0*/  IMAD.WIDE R4, R0, 0x4, R4 ;  /* 0x0000000400047825 */ /* 0x002fc800078e0204 */
[----:B--2---:R-:W-:-:S05]  /*02e0*/  FADD R9, R8, R9 ;  /* 0x0000000908097221 */ /* 0x004fca0000000000 */
[----:B------:R-:W-:Y:S01]  /*02f0*/  @P0 STS [R2+UR4], R9 ;  /* 0x0000000902000988 */ /* 0x000fe20008000804 */
[----:B------:R-:W-:Y:S01]  /*0300*/  BAR.SYNC.DEFER_BLOCKING 0x0 ;  /* 0x0000000000007b1d */ /* 0x000fe20000010000 */
[----:B------:R-:W-:-:S05]  /*0310*/  LOP3.LUT P0, RZ, R12, 0xff, RZ, 0xc0, !PT ;  /* 0x000000ff0cff7812 */ /* 0x000fca000780c0ff */
[----:B------:R-:W1:Y:S02]  /*0320*/  LDS R6, [UR4] ;  /* 0x00000004ff067984 */ /* 0x000e640008000800 */
[----:B-1----:R-:W-:-:S06]  /*0330*/  FADD R3, RZ, R6 ;  /* 0x00000006ff037221 */ /* 0x002fcc0000000000 */
[----:B------:R-:W-:Y:S05]  /*0340*/  @P0 EXIT ;  /* 0x000000000000094d */ /* 0x000fea0003800000 */
[----:B------:R-:W-:Y:S01]  /*0350*/  STG.E desc[UR6][R4.64], R3 ;  /* 0x0000000304007986 */ /* 0x000fe2000c101906 */
[----:B------:R-:W-:Y:S05]  /*0360*/  EXIT ;  /* 0x000000000000794d */ /* 0x000fea0003800000 */
.L_x_0:
[----:B------:R-:W-:-:S00]  /*0370*/  BRA `(.L_x_0) ;  /* 0xfffffffc00fc7947 */ /* 0x000fc0000383ffff */
[----:B------:R-:W-:-:S00]  /*0380*/  NOP ;  /* 0x0000000000007918 */ /* 0x000fc00000000000 */
[----:B------:R-:W-:-:S00]  /*0390*/  NOP ;  /* 0x0000000000007918 */ /* 0x000fc00000000000 */
[----:B------:R-:W-:-:S00]  /*03a0*/  NOP ;  /* 0x0000000000007918 */ /* 0x000fc00000000000 */
[----:B------:R-:W-:-:S00]  /*03b0*/  NOP ;  /* 0x0000000000007918 */ /* 0x000fc00000000000 */
[----:B------:R-:W-:-:S00]  /*03c0*/  NOP ;  /* 0x0000000000007918 */ /* 0x000fc00000000000 */
[----:B------:R-:W-:-:S00]  /*03d0*/  NOP ;  /* 0x0000000000007918 */ /* 0x000fc00000000000 */
[----:B------:R-:W-:-:S00]  /*03e0*/  NOP ;  /* 0x0000000000007918 */ /* 0x000fc00000000000 */
[----:B------:R-:W-:-:S00]  /*03f0*/  NOP ;  /* 0x0000000000007918 */ /* 0x000fc00000000000 */
.L_x_1:


//--------------------- .nv.shared.triton_per_fused_mv_10 --------------------------
	.section	.nv.shared.triton_per_fused_mv_10,"aw",@nobits
	.sectionflags	@""
	.align	16
	.zero		1024


//--------------------- .nv.constant0.triton_per_fused_mv_10 --------------------------
	.section	.nv.constant0.triton_per_fused_mv_10,"a",@progbits
	.sectionflags	@""
	.align	4
.nv.constant0.triton_per_fused_mv_10:
	.zero		560
